//
// Generated by NVIDIA NVVM Compiler
//
// Compiler Build ID: CL-36424714
// Cuda compilation tools, release 13.0, V13.0.88
// Based on NVVM 20.0.0
//

.version 9.0
.target sm_100
.address_size 64

	// .globl	_Z13print_all_idxv
.extern .func  (.param .b32 func_retval0) vprintf
(
	.param .b64 vprintf_param_0,
	.param .b64 vprintf_param_1
)
;
.global .align 1 .b8 $str[58] = {91, 68, 69, 86, 73, 67, 69, 93, 32, 116, 104, 114, 101, 97, 100, 73, 100, 46, 120, 32, 58, 32, 37, 100, 44, 32, 98, 108, 111, 99, 107, 73, 100, 46, 120, 32, 58, 32, 37, 100, 44, 32, 103, 114, 105, 100, 73, 100, 46, 120, 32, 58, 32, 37, 100, 32, 10};
.global .align 1 .b8 $str$1[58] = {91, 68, 69, 86, 73, 67, 69, 93, 32, 116, 104, 114, 101, 97, 100, 73, 100, 46, 121, 32, 58, 32, 37, 100, 44, 32, 98, 108, 111, 99, 107, 73, 100, 46, 121, 32, 58, 32, 37, 100, 44, 32, 103, 114, 105, 100, 73, 100, 46, 121, 32, 58, 32, 37, 100, 32, 10};
.global .align 1 .b8 $str$2[58] = {91, 68, 69, 86, 73, 67, 69, 93, 32, 116, 104, 114, 101, 97, 100, 73, 100, 46, 122, 32, 58, 32, 37, 100, 44, 32, 98, 108, 111, 99, 107, 73, 100, 46, 122, 32, 58, 32, 37, 100, 44, 32, 103, 114, 105, 100, 73, 100, 46, 122, 32, 58, 32, 37, 100, 32, 10};

.visible .entry _Z13print_all_idxv()
{
	.local .align 8 .b8 	__local_depot0[16];
	.reg .b64 	%SP;
	.reg .b64 	%SPL;
	.reg .b32 	%r<16>;
	.reg .b64 	%rd<9>;

	mov.u64 	%SPL, __local_depot0;
	cvta.local.u64 	%SP, %SPL;
	add.u64 	%rd1, %SP, 0;
	add.u64 	%rd2, %SPL, 0;
	mov.u32 	%r1, %tid.x;
	mov.u32 	%r2, %tid.y;
	mov.u32 	%r3, %tid.z;
	mov.u32 	%r4, %ctaid.x;
	mov.u32 	%r5, %ctaid.y;
	mov.u32 	%r6, %ctaid.z;
	mov.u32 	%r7, %nctaid.x;
	mov.u32 	%r8, %nctaid.y;
	mov.u32 	%r9, %nctaid.z;
	st.local.v2.u32 	[%rd2], {%r1, %r4};
	st.local.u32 	[%rd2+8], %r7;
	mov.u64 	%rd3, $str;
	cvta.global.u64 	%rd4, %rd3;
	{ // callseq 0, 0
	.param .b64 param0;
	st.param.b64 	[param0], %rd4;
	.param .b64 param1;
	st.param.b64 	[param1], %rd1;
	.param .b32 retval0;
	call.uni (retval0), 
	vprintf, 
	(
	param0, 
	param1
	);
	ld.param.b32 	%r10, [retval0];
	} // callseq 0
	st.local.v2.u32 	[%rd2], {%r2, %r5};
	st.local.u32 	[%rd2+8], %r8;
	mov.u64 	%rd5, $str$1;
	cvta.global.u64 	%rd6, %rd5;
	{ // callseq 1, 0
	.param .b64 param0;
	st.param.b64 	[param0], %rd6;
	.param .b64 param1;
	st.param.b64 	[param1], %rd1;
	.param .b32 retval0;
	call.uni (retval0), 
	vprintf, 
	(
	param0, 
	param1
	);
	ld.param.b32 	%r12, [retval0];
	} // callseq 1
	st.local.v2.u32 	[%rd2], {%r3, %r6};
	st.local.u32 	[%rd2+8], %r9;
	mov.u64 	%rd7, $str$2;
	cvta.global.u64 	%rd8, %rd7;
	{ // callseq 2, 0
	.param .b64 param0;
	st.param.b64 	[param0], %rd8;
	.param .b64 param1;
	st.param.b64 	[param1], %rd1;
	.param .b32 retval0;
	call.uni (retval0), 
	vprintf, 
	(
	param0, 
	param1
	);
	ld.param.b32 	%r14, [retval0];
	} // callseq 2
	ret;

}


// ===== COMPILED SASS (sm_100) =====

	.target	sm_100

	.elftype	@"ET_EXEC"


//--------------------- .note.nv.tkinfo           --------------------------
	.section	.note.nv.tkinfo,"",@"SHT_NOTE"
	.sectionflags	@"SHF_NOTE_NV_TKINFO"
	.tkinfo
        /*0018*/ 	.word	0x00000002
        /*0030*/ 	.string	""
        /*0030*/ 	.string	"ptxas"
        /*0030*/ 	.string	"Cuda compilation tools, release 13.0, V13.0.88"
        /*0030*/ 	.string	"Build cuda_13.0.r13.0/compiler.36424714_0"
        /*0030*/ 	.string	"-arch sm_100 -m 64 "



//--------------------- .note.nv.cuinfo           --------------------------
	.section	.note.nv.cuinfo,"",@"SHT_NOTE"
	.sectionflags	@"SHF_NOTE_NV_CUINFO"
        /*0018*/ 	.short	0x0002
        /*001a*/ 	.short	0x0064
        /*001c*/ 	.short	0x0082
	.zero		2


//--------------------- .nv.info                  --------------------------
	.section	.nv.info,"",@"SHT_CUDA_INFO"
	.align	4


	//----- nvinfo : EIATTR_REGCOUNT
	.align		4
        /*0000*/ 	.byte	0x04, 0x2f
        /*0002*/ 	.short	(.L_4 - .L_3)
	.align		4
.L_3:
        /*0004*/ 	.word	index@(_Z13print_all_idxv)
        /*0008*/ 	.word	0x0000001d


	//----- nvinfo : EIATTR_FRAME_SIZE
	.align		4
.L_4:
        /*000c*/ 	.byte	0x04, 0x11
        /*000e*/ 	.short	(.L_6 - .L_5)
	.align		4
.L_5:
        /*0010*/ 	.word	index@(_Z13print_all_idxv)
        /*0014*/ 	.word	0x00000010


	//----- nvinfo : EIATTR_MIN_STACK_SIZE
	.align		4
.L_6:
        /*0018*/ 	.byte	0x04, 0x12
        /*001a*/ 	.short	(.L_8 - .L_7)
	.align		4
.L_7:
        /*001c*/ 	.word	index@(_Z13print_all_idxv)
        /*0020*/ 	.word	0x00000010
.L_8:


//--------------------- .nv.compat                --------------------------
	.section	.nv.compat,"",@"SHT_CUDA_COMPAT_INFO"
	.align	4
        /*0000*/ 	.byte	0x02, 0x09, 0x00, 0x00, 0x02, 0x02, 0x01, 0x00, 0x02, 0x05, 0x05, 0x00, 0x03, 0x07, 0x01, 0x01
        /*0010*/ 	.byte	0x02, 0x03, 0x00, 0x00, 0x02, 0x06, 0x01, 0x00, 0x04, 0x0b, 0x08, 0x00, 0x09, 0x00, 0x00, 0x00
        /*0020*/ 	.byte	0x00, 0x00, 0x00, 0x00


//--------------------- .nv.info._Z13print_all_idxv --------------------------
	.section	.nv.info._Z13print_all_idxv,"",@"SHT_CUDA_INFO"
	.sectionflags	@""
	.align	4


	//----- nvinfo : EIATTR_CUDA_API_VERSION
	.align		4
        /*0000*/ 	.byte	0x04, 0x37
        /*0002*/ 	.short	(.L_10 - .L_9)
.L_9:
        /*0004*/ 	.word	0x00000082


	//----- nvinfo : EIATTR_SPARSE_MMA_MASK
	.align		4
.L_10:
        /*0008*/ 	.byte	0x03, 0x50
        /*000a*/ 	.short	0x0000


	//----- nvinfo : EIATTR_MAXREG_COUNT
	.align		4
        /*000c*/ 	.byte	0x03, 0x1b
        /*000e*/ 	.short	0x00ff


	//----- nvinfo : EIATTR_EXTERNS
	.align		4
        /*0010*/ 	.byte	0x04, 0x0f
        /*0012*/ 	.short	(.L_12 - .L_11)


	//   ....[0]....
	.align		4
.L_11:
        /*0014*/ 	.word	index@(vprintf)


	//----- nvinfo : EIATTR_MERCURY_ISA_VERSION
	.align		4
.L_12:
        /*0018*/ 	.byte	0x03, 0x5f
        /*001a*/ 	.short	0x0101


	//----- nvinfo : EIATTR_VRC_CTA_INIT_COUNT
	.align		4
        /*001c*/ 	.byte	0x02, 0x4a
	.zero		1
	.zero		1


	//----- nvinfo : EIATTR_SYSCALL_OFFSETS
	.align		4
        /*0020*/ 	.byte	0x04, 0x46
        /*0022*/ 	.short	(.L_14 - .L_13)


	//   ....[0]....
.L_13:
        /*0024*/ 	.word	0x00000180


	//   ....[1]....
        /*0028*/ 	.word	0x00000230


	//   ....[2]....
        /*002c*/ 	.word	0x000002d0


	//----- nvinfo : EIATTR_EXIT_INSTR_OFFSETS
	.align		4
.L_14:
        /*0030*/ 	.byte	0x04, 0x1c
        /*0032*/ 	.short	(.L_16 - .L_15)


	//   ....[0]....
.L_15:
        /*0034*/ 	.word	0x000002e0


	//----- nvinfo : EIATTR_SW_WAR
	.align		4
.L_16:
        /*0038*/ 	.byte	0x04, 0x36
        /*003a*/ 	.short	(.L_18 - .L_17)
.L_17:
        /*003c*/ 	.word	0x00000008
.L_18:


//--------------------- .nv.callgraph             --------------------------
	.section	.nv.callgraph,"",@"SHT_CUDA_CALLGRAPH"
	.align	4
	.sectionentsize	8
	.align		4
        /*0000*/ 	.word	0x00000000
	.align		4
        /*0004*/ 	.word	0xffffffff
	.align		4
        /*0008*/ 	.word	index@(_Z13print_all_idxv)
	.align		4
        /*000c*/ 	.word	index@(vprintf)
	.align		4
        /*0010*/ 	.word	0x00000000
	.align		4
        /*0014*/ 	.word	0xfffffffe
	.align		4
        /*0018*/ 	.word	0x00000000
	.align		4
        /*001c*/ 	.word	0xfffffffd
	.align		4
        /*0020*/ 	.word	0x00000000
	.align		4
        /*0024*/ 	.word	0xfffffffc


//--------------------- .nv.constant4             --------------------------
	.section	.nv.constant4,"a",@progbits
	.align	8
	.align		8
.nv.constant4:
        /*0000*/ 	.dword	vprintf
	.align		8
        /*0008*/ 	.dword	$str
	.align		8
        /*0010*/ 	.dword	$str$1
	.align		8
        /*0018*/ 	.dword	$str$2


//--------------------- .text._Z13print_all_idxv  --------------------------
	.section	.text._Z13print_all_idxv,"ax",@progbits
	.align	128
        .global         _Z13print_all_idxv
        .type           _Z13print_all_idxv,@function
        .size           _Z13print_all_idxv,(.L_x_4 - _Z13print_all_idxv)
        .other          _Z13print_all_idxv,@"STO_CUDA_ENTRY STV_DEFAULT"
_Z13print_all_idxv:
.text._Z13print_all_idxv:
[----:B------:R-:W0:Y:S01]  /*0000*/  LDC R1, c[0x0][0x37c] ;  /* 0x0000df00ff017b82 */ /* 0x000e220000000800 */
[----:B------:R-:W1:Y:S01]  /*0010*/  S2R R10, SR_TID.X ;  /* 0x00000000000a7919 */ /* 0x000e620000002100 */
[----:B------:R-:W2:Y:S06]  /*0020*/  LDCU UR5, c[0x0][0x2fc] ;  /* 0x00005f80ff0577ac */ /* 0x000eac0008000800 */
[----:B------:R-:W3:Y:S01]  /*0030*/  LDC R0, c[0x0][0x370] ;  /* 0x0000dc00ff007b82 */ /* 0x000ee20000000800 */
[----:B0-----:R-:W-:Y:S01]  /*0040*/  VIADD R1, R1, 0xfffffff0 ;  /* 0xfffffff001017836 */ /* 0x001fe20000000000 */
[----:B------:R-:W1:Y:S01]  /*0050*/  S2R R11, SR_CTAID.X ;  /* 0x00000000000b7919 */ /* 0x000e620000002500 */
[----:B------:R-:W0:Y:S01]  /*0060*/  LDCU UR4, c[0x0][0x2f8] ;  /* 0x00005f00ff0477ac */ /* 0x000e220008000800 */
[----:B------:R-:W-:Y:S01]  /*0070*/  MOV R2, 0x0 ;  /* 0x0000000000027802 */ /* 0x000fe20000000f00 */
[----:B------:R-:W4:Y:S01]  /*0080*/  S2R R16, SR_TID.Y ;  /* 0x0000000000107919 */ /* 0x000f220000002200 */
[----:B------:R-:W5:Y:S02]  /*0090*/  LDCU.64 UR6, c[0x4][0x8] ;  /* 0x01000100ff0677ac */ /* 0x000f640008000a00 */
[----:B------:R-:W4:Y:S01]  /*00a0*/  LDC R26, c[0x0][0x374] ;  /* 0x0000dd00ff1a7b82 */ /* 0x000f220000000800 */
[----:B------:R-:W4:Y:S01]  /*00b0*/  S2R R17, SR_CTAID.Y ;  /* 0x0000000000117919 */ /* 0x000f220000002600 */
[----:B------:R-:W4:Y:S06]  /*00c0*/  S2R R19, SR_CTAID.Z ;  /* 0x0000000000137919 */ /* 0x000f2c0000002700 */
[----:B------:R1:W4:Y:S01]  /*00d0*/  LDC.64 R8, c[0x4][R2] ;  /* 0x0100000002087b82 */ /* 0x0003220000000a00 */
[----:B0-----:R-:W-:Y:S01]  /*00e0*/  IADD3 R23, P0, PT, R1, UR4, RZ ;  /* 0x0000000401177c10 */ /* 0x001fe2000ff1e0ff */
[----:B---3--:R0:W-:Y:S06]  /*00f0*/  STL [R1+0x8], R0 ;  /* 0x0000080001007387 */ /* 0x0081ec0000100800 */
[----:B------:R-:W3:Y:S01]  /*0100*/  LDC R24, c[0x0][0x378] ;  /* 0x0000de00ff187b82 */ /* 0x000ee20000000800 */
[----:B--2---:R-:W-:Y:S01]  /*0110*/  IMAD.X R22, RZ, RZ, UR5, P0 ;  /* 0x00000005ff167e24 */ /* 0x004fe200080e06ff */
[----:B-----5:R-:W-:Y:S01]  /*0120*/  MOV R4, UR6 ;  /* 0x0000000600047c02 */ /* 0x020fe20008000f00 */
[----:B------:R-:W-:-:S02]  /*0130*/  IMAD.U32 R5, RZ, RZ, UR7 ;  /* 0x00000007ff057e24 */ /* 0x000fc4000f8e00ff */
[----:B------:R-:W-:Y:S01]  /*0140*/  IMAD.MOV.U32 R6, RZ, RZ, R23 ;  /* 0x000000ffff067224 */ /* 0x000fe200078e0017 */
[----:B------:R-:W-:Y:S01]  /*0150*/  MOV R7, R22 ;  /* 0x0000001600077202 */ /* 0x000fe20000000f00 */
[----:B-1----:R0:W-:Y:S06]  /*0160*/  STL.64 [R1], R10 ;  /* 0x0000000a01007387 */ /* 0x0021ec0000100a00 */
[----:B------:R-:W-:-:S07]  /*0170*/  LEPC R20, `(.L_x_0) ;  /* 0x000000001014794e */ /* 0x000fce0000000000 */
[----:B0--34-:R-:W-:Y:S05]  /*0180*/  CALL.ABS.NOINC R8 ;  /* 0x0000000008007343 */ /* 0x019fea0003c00000 */
.L_x_0:
[----:B------:R-:W0:Y:S01]  /*0190*/  S2R R18, SR_TID.Z ;  /* 0x0000000000127919 */ /* 0x000e220000002300 */
[----:B------:R1:W2:Y:S01]  /*01a0*/  LDC.64 R8, c[0x4][R2] ;  /* 0x0100000002087b82 */ /* 0x0002a20000000a00 */
[----:B------:R-:W3:Y:S01]  /*01b0*/  LDCU.64 UR4, c[0x4][0x10] ;  /* 0x01000200ff0477ac */ /* 0x000ee20008000a00 */
[----:B------:R-:W-:Y:S01]  /*01c0*/  IMAD.MOV.U32 R6, RZ, RZ, R23 ;  /* 0x000000ffff067224 */ /* 0x000fe200078e0017 */
[----:B------:R1:W-:Y:S01]  /*01d0*/  STL.64 [R1], R16 ;  /* 0x0000001001007387 */ /* 0x0003e20000100a00 */
[----:B------:R-:W-:-:S03]  /*01e0*/  MOV R7, R22 ;  /* 0x0000001600077202 */ /* 0x000fc60000000f00 */
[----:B------:R1:W-:Y:S01]  /*01f0*/  STL [R1+0x8], R26 ;  /* 0x0000081a01007387 */ /* 0x0003e20000100800 */
[----:B---3--:R-:W-:Y:S01]  /*0200*/  IMAD.U32 R4, RZ, RZ, UR4 ;  /* 0x00000004ff047e24 */ /* 0x008fe2000f8e00ff */
[----:B-1----:R-:W-:-:S07]  /*0210*/  MOV R5, UR5 ;  /* 0x0000000500057c02 */ /* 0x002fce0008000f00 */
[----:B------:R-:W-:-:S07]  /*0220*/  LEPC R20, `(.L_x_1) ;  /* 0x000000001014794e */ /* 0x000fce0000000000 */
[----:B0-2---:R-:W-:Y:S05]  /*0230*/  CALL.ABS.NOINC R8 ;  /* 0x0000000008007343 */ /* 0x005fea0003c00000 */
.L_x_1:
[----:B------:R0:W-:Y:S01]  /*0240*/  STL.64 [R1], R18 ;  /* 0x0000001201007387 */ /* 0x0001e20000100a00 */
[----:B------:R-:W1:Y:S01]  /*0250*/  LDC.64 R2, c[0x4][R2] ;  /* 0x0100000002027b82 */ /* 0x000e620000000a00 */
[----:B------:R-:W2:Y:S01]  /*0260*/  LDCU.64 UR4, c[0x4][0x18] ;  /* 0x01000300ff0477ac */ /* 0x000ea20008000a00 */
[----:B------:R-:W-:Y:S01]  /*0270*/  IMAD.MOV.U32 R6, RZ, RZ, R23 ;  /* 0x000000ffff067224 */ /* 0x000fe200078e0017 */
[----:B------:R0:W-:Y:S01]  /*0280*/  STL [R1+0x8], R24 ;  /* 0x0000081801007387 */ /* 0x0001e20000100800 */
[----:B------:R-:W-:Y:S01]  /*0290*/  MOV R7, R22 ;  /* 0x0000001600077202 */ /* 0x000fe20000000f00 */
[----:B--2---:R-:W-:Y:S01]  /*02a0*/  IMAD.U32 R4, RZ, RZ, UR4 ;  /* 0x00000004ff047e24 */ /* 0x004fe2000f8e00ff */
[----:B0-----:R-:W-:-:S07]  /*02b0*/  MOV R5, UR5 ;  /* 0x0000000500057c02 */ /* 0x001fce0008000f00 */
[----:B------:R-:W-:-:S07]  /*02c0*/  LEPC R20, `(.L_x_2) ;  /* 0x000000001014794e */ /* 0x000fce0000000000 */
[----:B-1----:R-:W-:Y:S05]  /*02d0*/  CALL.ABS.NOINC R2 ;  /* 0x0000000002007343 */ /* 0x002fea0003c00000 */
.L_x_2:
[----:B------:R-:W-:Y:S05]  /*02e0*/  EXIT ;  /* 0x000000000000794d */ /* 0x000fea0003800000 */
.L_x_3:
[----:B------:R-:W-:-:S00]  /*02f0*/  BRA `(.L_x_3) ;  /* 0xfffffffc00fc7947 */ /* 0x000fc0000383ffff */
[----:B------:R-:W-:-:S00]  /*0300*/  NOP ;  /* 0x0000000000007918 */ /* 0x000fc00000000000 */
[----:B------:R-:W-:-:S00]  /*0310*/  NOP ;  /* 0x0000000000007918 */ /* 0x000fc00000000000 */
[----:B------:R-:W-:-:S00]  /*0320*/  NOP ;  /* 0x0000000000007918 */ /* 0x000fc00000000000 */
[----:B------:R-:W-:-:S00]  /*0330*/  NOP ;  /* 0x0000000000007918 */ /* 0x000fc00000000000 */
[----:B------:R-:W-:-:S00]  /*0340*/  NOP ;  /* 0x0000000000007918 */ /* 0x000fc00000000000 */
[----:B------:R-:W-:-:S00]  /*0350*/  NOP ;  /* 0x0000000000007918 */ /* 0x000fc00000000000 */
[----:B------:R-:W-:-:S00]  /*0360*/  NOP ;  /* 0x0000000000007918 */ /* 0x000fc00000000000 */
[----:B------:R-:W-:-:S00]  /*0370*/  NOP ;  /* 0x0000000000007918 */ /* 0x000fc00000000000 */
.L_x_4:


//--------------------- .nv.global.init           --------------------------
	.section	.nv.global.init,"aw",@progbits
.nv.global.init:
	.type		$str$2,@object
	.size		$str$2,($str - $str$2)
$str$2:
        /*0000*/ 	.byte	0x5b, 0x44, 0x45, 0x56, 0x49, 0x43, 0x45, 0x5d, 0x20, 0x74, 0x68, 0x72, 0x65, 0x61, 0x64, 0x49
        /*0010*/ 	.byte	0x64, 0x2e, 0x7a, 0x20, 0x3a, 0x20, 0x25, 0x64, 0x2c, 0x20, 0x62, 0x6c, 0x6f, 0x63, 0x6b, 0x49
        /*0020*/ 	.byte	0x64, 0x2e, 0x7a, 0x20, 0x3a, 0x20, 0x25, 0x64, 0x2c, 0x20, 0x67, 0x72, 0x69, 0x64, 0x49, 0x64
        /*0030*/ 	.byte	0x2e, 0x7a, 0x20, 0x3a, 0x20, 0x25, 0x64, 0x20, 0x0a, 0x00
	.type		$str,@object
	.size		$str,($str$1 - $str)
$str:
        /*003a*/ 	.byte	0x5b, 0x44, 0x45, 0x56, 0x49, 0x43, 0x45, 0x5d, 0x20, 0x74, 0x68, 0x72, 0x65, 0x61, 0x64, 0x49
        /*004a*/ 	.byte	0x64, 0x2e, 0x78, 0x20, 0x3a, 0x20, 0x25, 0x64, 0x2c, 0x20, 0x62, 0x6c, 0x6f, 0x63, 0x6b, 0x49
        /*005a*/ 	.byte	0x64, 0x2e, 0x78, 0x20, 0x3a, 0x20, 0x25, 0x64, 0x2c, 0x20, 0x67, 0x72, 0x69, 0x64, 0x49, 0x64
        /*006a*/ 	.byte	0x2e, 0x78, 0x20, 0x3a, 0x20, 0x25, 0x64, 0x20, 0x0a, 0x00
	.type		$str$1,@object
	.size		$str$1,(.L_1 - $str$1)
$str$1:
        /*0074*/ 	.byte	0x5b, 0x44, 0x45, 0x56, 0x49, 0x43, 0x45, 0x5d, 0x20, 0x74, 0x68, 0x72, 0x65, 0x61, 0x64, 0x49
        /*0084*/ 	.byte	0x64, 0x2e, 0x79, 0x20, 0x3a, 0x20, 0x25, 0x64, 0x2c, 0x20, 0x62, 0x6c, 0x6f, 0x63, 0x6b, 0x49
        /*0094*/ 	.byte	0x64, 0x2e, 0x79, 0x20, 0x3a, 0x20, 0x25, 0x64, 0x2c, 0x20, 0x67, 0x72, 0x69, 0x64, 0x49, 0x64
        /*00a4*/ 	.byte	0x2e, 0x79, 0x20, 0x3a, 0x20, 0x25, 0x64, 0x20, 0x0a, 0x00
.L_1:


//--------------------- .nv.shared.reserved.0     --------------------------
	.section	.nv.shared.reserved.0,"aw",@nobits
	.weak		__nv_reservedSMEM_offset_0_alias
	.size		__nv_reservedSMEM_offset_0_alias, 0, 64
	.other		__nv_reservedSMEM_offset_0_alias,@"STO_CUDA_RESERVED_SHARED STV_DEFAULT"
__nv_reservedSMEM_offset_0_alias:
	.zero		0
	.zero		64


//--------------------- .nv.constant0._Z13print_all_idxv --------------------------
	.section	.nv.constant0._Z13print_all_idxv,"a",@progbits
	.sectionflags	@""
	.align	4
.nv.constant0._Z13print_all_idxv:
	.zero		896


//--------------------- SYMBOLS --------------------------

	.type		.nv.reservedSmem.offset0,@object
	.size		.nv.reservedSmem.offset0,0x4
	.type		vprintf,@function
